//
// Generated by NVIDIA NVVM Compiler
//
// Compiler Build ID: CL-36424714
// Cuda compilation tools, release 13.0, V13.0.88
// Based on NVVM 20.0.0
//

.version 9.0
.target sm_100
.address_size 64

	// .globl	_Z14softmax_kernelPKfPfi

.visible .entry _Z14softmax_kernelPKfPfi(
	.param .u64 .ptr .align 1 _Z14softmax_kernelPKfPfi_param_0,
	.param .u64 .ptr .align 1 _Z14softmax_kernelPKfPfi_param_1,
	.param .u32 _Z14softmax_kernelPKfPfi_param_2
)
{
	.reg .pred 	%p<49>;
	.reg .b32 	%r<57>;
	.reg .b32 	%f<178>;
	.reg .b64 	%rd<34>;

	ld.param.u64 	%rd16, [_Z14softmax_kernelPKfPfi_param_0];
	ld.param.u64 	%rd17, [_Z14softmax_kernelPKfPfi_param_1];
	ld.param.u32 	%r35, [_Z14softmax_kernelPKfPfi_param_2];
	cvta.to.global.u64 	%rd1, %rd17;
	cvta.to.global.u64 	%rd2, %rd16;
	mov.u32 	%r36, %tid.x;
	mov.u32 	%r37, %ntid.x;
	mov.u32 	%r38, %ctaid.x;
	mad.lo.s32 	%r1, %r37, %r38, %r36;
	setp.ge.s32 	%p1, %r1, %r35;
	@%p1 bra 	$L__BB0_29;
	ld.global.f32 	%f168, [%rd2];
	setp.lt.s32 	%p2, %r35, 2;
	@%p2 bra 	$L__BB0_15;
	add.s32 	%r2, %r35, -1;
	add.s32 	%r40, %r35, -2;
	and.b32  	%r3, %r2, 15;
	setp.lt.u32 	%p3, %r40, 15;
	mov.b32 	%r49, 1;
	@%p3 bra 	$L__BB0_6;
	and.b32  	%r42, %r2, -16;
	neg.s32 	%r47, %r42;
	add.s64 	%rd30, %rd2, 32;
	mov.b32 	%r46, 0;
$L__BB0_4:
	.pragma "nounroll";
	ld.global.f32 	%f30, [%rd30+-28];
	setp.gt.f32 	%p4, %f30, %f168;
	selp.f32 	%f31, %f30, %f168, %p4;
	ld.global.f32 	%f32, [%rd30+-24];
	setp.gt.f32 	%p5, %f32, %f31;
	selp.f32 	%f33, %f32, %f31, %p5;
	ld.global.f32 	%f34, [%rd30+-20];
	setp.gt.f32 	%p6, %f34, %f33;
	selp.f32 	%f35, %f34, %f33, %p6;
	ld.global.f32 	%f36, [%rd30+-16];
	setp.gt.f32 	%p7, %f36, %f35;
	selp.f32 	%f37, %f36, %f35, %p7;
	ld.global.f32 	%f38, [%rd30+-12];
	setp.gt.f32 	%p8, %f38, %f37;
	selp.f32 	%f39, %f38, %f37, %p8;
	ld.global.f32 	%f40, [%rd30+-8];
	setp.gt.f32 	%p9, %f40, %f39;
	selp.f32 	%f41, %f40, %f39, %p9;
	ld.global.f32 	%f42, [%rd30+-4];
	setp.gt.f32 	%p10, %f42, %f41;
	selp.f32 	%f43, %f42, %f41, %p10;
	ld.global.f32 	%f44, [%rd30];
	setp.gt.f32 	%p11, %f44, %f43;
	selp.f32 	%f45, %f44, %f43, %p11;
	ld.global.f32 	%f46, [%rd30+4];
	setp.gt.f32 	%p12, %f46, %f45;
	selp.f32 	%f47, %f46, %f45, %p12;
	ld.global.f32 	%f48, [%rd30+8];
	setp.gt.f32 	%p13, %f48, %f47;
	selp.f32 	%f49, %f48, %f47, %p13;
	ld.global.f32 	%f50, [%rd30+12];
	setp.gt.f32 	%p14, %f50, %f49;
	selp.f32 	%f51, %f50, %f49, %p14;
	ld.global.f32 	%f52, [%rd30+16];
	setp.gt.f32 	%p15, %f52, %f51;
	selp.f32 	%f53, %f52, %f51, %p15;
	ld.global.f32 	%f54, [%rd30+20];
	setp.gt.f32 	%p16, %f54, %f53;
	selp.f32 	%f55, %f54, %f53, %p16;
	ld.global.f32 	%f56, [%rd30+24];
	setp.gt.f32 	%p17, %f56, %f55;
	selp.f32 	%f57, %f56, %f55, %p17;
	ld.global.f32 	%f58, [%rd30+28];
	setp.gt.f32 	%p18, %f58, %f57;
	selp.f32 	%f59, %f58, %f57, %p18;
	ld.global.f32 	%f60, [%rd30+32];
	setp.gt.f32 	%p19, %f60, %f59;
	selp.f32 	%f168, %f60, %f59, %p19;
	add.s32 	%r47, %r47, 16;
	add.s32 	%r46, %r46, 16;
	add.s64 	%rd30, %rd30, 64;
	setp.ne.s32 	%p20, %r47, 0;
	@%p20 bra 	$L__BB0_4;
	add.s32 	%r49, %r46, 1;
$L__BB0_6:
	setp.eq.s32 	%p21, %r3, 0;
	@%p21 bra 	$L__BB0_15;
	and.b32  	%r11, %r2, 7;
	setp.lt.u32 	%p22, %r3, 8;
	@%p22 bra 	$L__BB0_9;
	mul.wide.u32 	%rd18, %r49, 4;
	add.s64 	%rd19, %rd2, %rd18;
	ld.global.f32 	%f62, [%rd19];
	setp.gt.f32 	%p23, %f62, %f168;
	selp.f32 	%f63, %f62, %f168, %p23;
	ld.global.f32 	%f64, [%rd19+4];
	setp.gt.f32 	%p24, %f64, %f63;
	selp.f32 	%f65, %f64, %f63, %p24;
	ld.global.f32 	%f66, [%rd19+8];
	setp.gt.f32 	%p25, %f66, %f65;
	selp.f32 	%f67, %f66, %f65, %p25;
	ld.global.f32 	%f68, [%rd19+12];
	setp.gt.f32 	%p26, %f68, %f67;
	selp.f32 	%f69, %f68, %f67, %p26;
	ld.global.f32 	%f70, [%rd19+16];
	setp.gt.f32 	%p27, %f70, %f69;
	selp.f32 	%f71, %f70, %f69, %p27;
	ld.global.f32 	%f72, [%rd19+20];
	setp.gt.f32 	%p28, %f72, %f71;
	selp.f32 	%f73, %f72, %f71, %p28;
	ld.global.f32 	%f74, [%rd19+24];
	setp.gt.f32 	%p29, %f74, %f73;
	selp.f32 	%f75, %f74, %f73, %p29;
	ld.global.f32 	%f76, [%rd19+28];
	setp.gt.f32 	%p30, %f76, %f75;
	selp.f32 	%f168, %f76, %f75, %p30;
	add.s32 	%r49, %r49, 8;
$L__BB0_9:
	setp.eq.s32 	%p31, %r11, 0;
	@%p31 bra 	$L__BB0_15;
	and.b32  	%r14, %r2, 3;
	setp.lt.u32 	%p32, %r11, 4;
	@%p32 bra 	$L__BB0_12;
	mul.wide.u32 	%rd20, %r49, 4;
	add.s64 	%rd21, %rd2, %rd20;
	ld.global.f32 	%f78, [%rd21];
	setp.gt.f32 	%p33, %f78, %f168;
	selp.f32 	%f79, %f78, %f168, %p33;
	ld.global.f32 	%f80, [%rd21+4];
	setp.gt.f32 	%p34, %f80, %f79;
	selp.f32 	%f81, %f80, %f79, %p34;
	ld.global.f32 	%f82, [%rd21+8];
	setp.gt.f32 	%p35, %f82, %f81;
	selp.f32 	%f83, %f82, %f81, %p35;
	ld.global.f32 	%f84, [%rd21+12];
	setp.gt.f32 	%p36, %f84, %f83;
	selp.f32 	%f168, %f84, %f83, %p36;
	add.s32 	%r49, %r49, 4;
$L__BB0_12:
	setp.eq.s32 	%p37, %r14, 0;
	@%p37 bra 	$L__BB0_15;
	mul.wide.u32 	%rd22, %r49, 4;
	add.s64 	%rd31, %rd2, %rd22;
	neg.s32 	%r51, %r14;
$L__BB0_14:
	.pragma "nounroll";
	ld.global.f32 	%f85, [%rd31];
	setp.gt.f32 	%p38, %f85, %f168;
	selp.f32 	%f168, %f85, %f168, %p38;
	add.s64 	%rd31, %rd31, 4;
	add.s32 	%r51, %r51, 1;
	setp.ne.s32 	%p39, %r51, 0;
	@%p39 bra 	$L__BB0_14;
$L__BB0_15:
	mul.wide.s32 	%rd23, %r1, 4;
	add.s64 	%rd24, %rd2, %rd23;
	ld.global.f32 	%f87, [%rd24];
	sub.f32 	%f88, %f87, %f168;
	fma.rn.f32 	%f89, %f88, 0f3BBB989D, 0f3F000000;
	cvt.sat.f32.f32 	%f90, %f89;
	mov.f32 	%f91, 0f4B400001;
	mov.f32 	%f92, 0f437C0000;
	fma.rm.f32 	%f93, %f90, %f92, %f91;
	add.f32 	%f94, %f93, 0fCB40007F;
	neg.f32 	%f95, %f94;
	fma.rn.f32 	%f96, %f88, 0f3FB8AA3B, %f95;
	fma.rn.f32 	%f97, %f88, 0f32A57060, %f96;
	mov.b32 	%r43, %f93;
	shl.b32 	%r44, %r43, 23;
	mov.b32 	%f98, %r44;
	ex2.approx.ftz.f32 	%f99, %f97;
	mul.f32 	%f15, %f99, %f98;
	add.s64 	%rd9, %rd1, %rd23;
	st.global.f32 	[%rd9], %f15;
	membar.gl;
	setp.lt.s32 	%p40, %r35, 1;
	mov.f32 	%f177, 0f00000000;
	@%p40 bra 	$L__BB0_28;
	and.b32  	%r20, %r35, 15;
	setp.lt.u32 	%p41, %r35, 16;
	mov.f32 	%f177, 0f00000000;
	mov.b32 	%r54, 0;
	@%p41 bra 	$L__BB0_19;
	and.b32  	%r54, %r35, 2147483632;
	neg.s32 	%r52, %r54;
	add.s64 	%rd32, %rd1, 32;
	mov.f32 	%f177, 0f00000000;
$L__BB0_18:
	.pragma "nounroll";
	ld.global.f32 	%f103, [%rd32+-32];
	add.f32 	%f104, %f177, %f103;
	ld.global.f32 	%f105, [%rd32+-28];
	add.f32 	%f106, %f104, %f105;
	ld.global.f32 	%f107, [%rd32+-24];
	add.f32 	%f108, %f106, %f107;
	ld.global.f32 	%f109, [%rd32+-20];
	add.f32 	%f110, %f108, %f109;
	ld.global.f32 	%f111, [%rd32+-16];
	add.f32 	%f112, %f110, %f111;
	ld.global.f32 	%f113, [%rd32+-12];
	add.f32 	%f114, %f112, %f113;
	ld.global.f32 	%f115, [%rd32+-8];
	add.f32 	%f116, %f114, %f115;
	ld.global.f32 	%f117, [%rd32+-4];
	add.f32 	%f118, %f116, %f117;
	ld.global.f32 	%f119, [%rd32];
	add.f32 	%f120, %f118, %f119;
	ld.global.f32 	%f121, [%rd32+4];
	add.f32 	%f122, %f120, %f121;
	ld.global.f32 	%f123, [%rd32+8];
	add.f32 	%f124, %f122, %f123;
	ld.global.f32 	%f125, [%rd32+12];
	add.f32 	%f126, %f124, %f125;
	ld.global.f32 	%f127, [%rd32+16];
	add.f32 	%f128, %f126, %f127;
	ld.global.f32 	%f129, [%rd32+20];
	add.f32 	%f130, %f128, %f129;
	ld.global.f32 	%f131, [%rd32+24];
	add.f32 	%f132, %f130, %f131;
	ld.global.f32 	%f133, [%rd32+28];
	add.f32 	%f177, %f132, %f133;
	add.s32 	%r52, %r52, 16;
	add.s64 	%rd32, %rd32, 64;
	setp.ne.s32 	%p42, %r52, 0;
	@%p42 bra 	$L__BB0_18;
$L__BB0_19:
	setp.eq.s32 	%p43, %r20, 0;
	@%p43 bra 	$L__BB0_28;
	and.b32  	%r26, %r35, 7;
	setp.lt.u32 	%p44, %r20, 8;
	@%p44 bra 	$L__BB0_22;
	mul.wide.u32 	%rd25, %r54, 4;
	add.s64 	%rd26, %rd1, %rd25;
	ld.global.f32 	%f135, [%rd26];
	add.f32 	%f136, %f177, %f135;
	ld.global.f32 	%f137, [%rd26+4];
	add.f32 	%f138, %f136, %f137;
	ld.global.f32 	%f139, [%rd26+8];
	add.f32 	%f140, %f138, %f139;
	ld.global.f32 	%f141, [%rd26+12];
	add.f32 	%f142, %f140, %f141;
	ld.global.f32 	%f143, [%rd26+16];
	add.f32 	%f144, %f142, %f143;
	ld.global.f32 	%f145, [%rd26+20];
	add.f32 	%f146, %f144, %f145;
	ld.global.f32 	%f147, [%rd26+24];
	add.f32 	%f148, %f146, %f147;
	ld.global.f32 	%f149, [%rd26+28];
	add.f32 	%f177, %f148, %f149;
	add.s32 	%r54, %r54, 8;
$L__BB0_22:
	setp.eq.s32 	%p45, %r26, 0;
	@%p45 bra 	$L__BB0_28;
	and.b32  	%r29, %r35, 3;
	setp.lt.u32 	%p46, %r26, 4;
	@%p46 bra 	$L__BB0_25;
	mul.wide.u32 	%rd27, %r54, 4;
	add.s64 	%rd28, %rd1, %rd27;
	ld.global.f32 	%f151, [%rd28];
	add.f32 	%f152, %f177, %f151;
	ld.global.f32 	%f153, [%rd28+4];
	add.f32 	%f154, %f152, %f153;
	ld.global.f32 	%f155, [%rd28+8];
	add.f32 	%f156, %f154, %f155;
	ld.global.f32 	%f157, [%rd28+12];
	add.f32 	%f177, %f156, %f157;
	add.s32 	%r54, %r54, 4;
$L__BB0_25:
	setp.eq.s32 	%p47, %r29, 0;
	@%p47 bra 	$L__BB0_28;
	mul.wide.u32 	%rd29, %r54, 4;
	add.s64 	%rd33, %rd1, %rd29;
	neg.s32 	%r56, %r29;
$L__BB0_27:
	.pragma "nounroll";
	ld.global.f32 	%f158, [%rd33];
	add.f32 	%f177, %f177, %f158;
	add.s64 	%rd33, %rd33, 4;
	add.s32 	%r56, %r56, 1;
	setp.ne.s32 	%p48, %r56, 0;
	@%p48 bra 	$L__BB0_27;
$L__BB0_28:
	div.rn.f32 	%f159, %f15, %f177;
	st.global.f32 	[%rd9], %f159;
$L__BB0_29:
	ret;

}


// ===== COMPILED SASS (sm_100) =====

	.target	sm_100

	.elftype	@"ET_EXEC"


//--------------------- .note.nv.tkinfo           --------------------------
	.section	.note.nv.tkinfo,"",@"SHT_NOTE"
	.sectionflags	@"SHF_NOTE_NV_TKINFO"
	.tkinfo
        /*0018*/ 	.word	0x00000002
        /*0030*/ 	.string	""
        /*0030*/ 	.string	"ptxas"
        /*0030*/ 	.string	"Cuda compilation tools, release 13.0, V13.0.88"
        /*0030*/ 	.string	"Build cuda_13.0.r13.0/compiler.36424714_0"
        /*0030*/ 	.string	"-arch sm_100 -m 64 "



//--------------------- .note.nv.cuinfo           --------------------------
	.section	.note.nv.cuinfo,"",@"SHT_NOTE"
	.sectionflags	@"SHF_NOTE_NV_CUINFO"
        /*0018*/ 	.short	0x0002
        /*001a*/ 	.short	0x0064
        /*001c*/ 	.short	0x0082
	.zero		2


//--------------------- .nv.info                  --------------------------
	.section	.nv.info,"",@"SHT_CUDA_INFO"
	.align	4


	//----- nvinfo : EIATTR_REGCOUNT
	.align		4
        /*0000*/ 	.byte	0x04, 0x2f
        /*0002*/ 	.short	(.L_1 - .L_0)
	.align		4
.L_0:
        /*0004*/ 	.word	index@(_Z14softmax_kernelPKfPfi)
        /*0008*/ 	.word	0x00000020


	//----- nvinfo : EIATTR_FRAME_SIZE
	.align		4
.L_1:
        /*000c*/ 	.byte	0x04, 0x11
        /*000e*/ 	.short	(.L_3 - .L_2)
	.align		4
.L_2:
        /*0010*/ 	.word	index@($__internal_0_$__cuda_sm3x_div_rn_noftz_f32_slowpath)
        /*0014*/ 	.word	0x00000000


	//----- nvinfo : EIATTR_FRAME_SIZE
	.align		4
.L_3:
        /*0018*/ 	.byte	0x04, 0x11
        /*001a*/ 	.short	(.L_5 - .L_4)
	.align		4
.L_4:
        /*001c*/ 	.word	index@(_Z14softmax_kernelPKfPfi)
        /*0020*/ 	.word	0x00000000


	//----- nvinfo : EIATTR_MIN_STACK_SIZE
	.align		4
.L_5:
        /*0024*/ 	.byte	0x04, 0x12
        /*0026*/ 	.short	(.L_7 - .L_6)
	.align		4
.L_6:
        /*0028*/ 	.word	index@(_Z14softmax_kernelPKfPfi)
        /*002c*/ 	.word	0x00000000
.L_7:


//--------------------- .nv.compat                --------------------------
	.section	.nv.compat,"",@"SHT_CUDA_COMPAT_INFO"
	.align	4
        /*0000*/ 	.byte	0x02, 0x09, 0x00, 0x00, 0x02, 0x02, 0x01, 0x00, 0x02, 0x05, 0x05, 0x00, 0x03, 0x07, 0x01, 0x01
        /*0010*/ 	.byte	0x02, 0x03, 0x00, 0x00, 0x02, 0x06, 0x01, 0x00, 0x04, 0x0b, 0x08, 0x00, 0x01, 0x00, 0x00, 0x00
        /*0020*/ 	.byte	0x00, 0x00, 0x00, 0x00


//--------------------- .nv.info._Z14softmax_kernelPKfPfi --------------------------
	.section	.nv.info._Z14softmax_kernelPKfPfi,"",@"SHT_CUDA_INFO"
	.sectionflags	@""
	.align	4


	//----- nvinfo : EIATTR_CUDA_API_VERSION
	.align		4
        /*0000*/ 	.byte	0x04, 0x37
        /*0002*/ 	.short	(.L_9 - .L_8)
.L_8:
        /*0004*/ 	.word	0x00000082


	//----- nvinfo : EIATTR_KPARAM_INFO
	.align		4
.L_9:
        /*0008*/ 	.byte	0x04, 0x17
        /*000a*/ 	.short	(.L_11 - .L_10)
.L_10:
        /*000c*/ 	.word	0x00000000
        /*0010*/ 	.short	0x0002
        /*0012*/ 	.short	0x0010
        /*0014*/ 	.byte	0x00, 0xf0, 0x11, 0x00


	//----- nvinfo : EIATTR_KPARAM_INFO
	.align		4
.L_11:
        /*0018*/ 	.byte	0x04, 0x17
        /*001a*/ 	.short	(.L_13 - .L_12)
.L_12:
        /*001c*/ 	.word	0x00000000
        /*0020*/ 	.short	0x0001
        /*0022*/ 	.short	0x0008
        /*0024*/ 	.byte	0x00, 0xf5, 0x21, 0x00


	//----- nvinfo : EIATTR_KPARAM_INFO
	.align		4
.L_13:
        /*0028*/ 	.byte	0x04, 0x17
        /*002a*/ 	.short	(.L_15 - .L_14)
.L_14:
        /*002c*/ 	.word	0x00000000
        /*0030*/ 	.short	0x0000
        /*0032*/ 	.short	0x0000
        /*0034*/ 	.byte	0x00, 0xf5, 0x21, 0x00


	//----- nvinfo : EIATTR_SPARSE_MMA_MASK
	.align		4
.L_15:
        /*0038*/ 	.byte	0x03, 0x50
        /*003a*/ 	.short	0x0000


	//----- nvinfo : EIATTR_MAXREG_COUNT
	.align		4
        /*003c*/ 	.byte	0x03, 0x1b
        /*003e*/ 	.short	0x00ff


	//----- nvinfo : EIATTR_MERCURY_ISA_VERSION
	.align		4
        /*0040*/ 	.byte	0x03, 0x5f
        /*0042*/ 	.short	0x0101


	//----- nvinfo : EIATTR_VRC_CTA_INIT_COUNT
	.align		4
        /*0044*/ 	.byte	0x02, 0x4a
	.zero		1
	.zero		1


	//----- nvinfo : EIATTR_EXIT_INSTR_OFFSETS
	.align		4
        /*0048*/ 	.byte	0x04, 0x1c
        /*004a*/ 	.short	(.L_17 - .L_16)


	//   ....[0]....
.L_16:
        /*004c*/ 	.word	0x00000070


	//   ....[1]....
        /*0050*/ 	.word	0x00001220


	//----- nvinfo : EIATTR_CRS_STACK_SIZE
	.align		4
.L_17:
        /*0054*/ 	.byte	0x04, 0x1e
        /*0056*/ 	.short	(.L_19 - .L_18)
.L_18:
        /*0058*/ 	.word	0x00000000


	//----- nvinfo : EIATTR_CBANK_PARAM_SIZE
	.align		4
.L_19:
        /*005c*/ 	.byte	0x03, 0x19
        /*005e*/ 	.short	0x0014


	//----- nvinfo : EIATTR_PARAM_CBANK
	.align		4
        /*0060*/ 	.byte	0x04, 0x0a
        /*0062*/ 	.short	(.L_21 - .L_20)
	.align		4
.L_20:
        /*0064*/ 	.word	index@(.nv.constant0._Z14softmax_kernelPKfPfi)
        /*0068*/ 	.short	0x0380
        /*006a*/ 	.short	0x0014


	//----- nvinfo : EIATTR_SW_WAR
	.align		4
.L_21:
        /*006c*/ 	.byte	0x04, 0x36
        /*006e*/ 	.short	(.L_23 - .L_22)
.L_22:
        /*0070*/ 	.word	0x00000008
.L_23:


//--------------------- .nv.callgraph             --------------------------
	.section	.nv.callgraph,"",@"SHT_CUDA_CALLGRAPH"
	.align	4
	.sectionentsize	8
	.align		4
        /*0000*/ 	.word	0x00000000
	.align		4
        /*0004*/ 	.word	0xffffffff
	.align		4
        /*0008*/ 	.word	0x00000000
	.align		4
        /*000c*/ 	.word	0xfffffffe
	.align		4
        /*0010*/ 	.word	0x00000000
	.align		4
        /*0014*/ 	.word	0xfffffffd
	.align		4
        /*0018*/ 	.word	0x00000000
	.align		4
        /*001c*/ 	.word	0xfffffffc


//--------------------- .text._Z14softmax_kernelPKfPfi --------------------------
	.section	.text._Z14softmax_kernelPKfPfi,"ax",@progbits
	.align	128
        .global         _Z14softmax_kernelPKfPfi
        .type           _Z14softmax_kernelPKfPfi,@function
        .size           _Z14softmax_kernelPKfPfi,(.L_x_26 - _Z14softmax_kernelPKfPfi)
        .other          _Z14softmax_kernelPKfPfi,@"STO_CUDA_ENTRY STV_DEFAULT"
_Z14softmax_kernelPKfPfi:
.text._Z14softmax_kernelPKfPfi:
[----:B------:R-:W-:Y:S01]  /*0000*/  LDC R1, c[0x0][0x37c] ;  /* 0x0000df00ff017b82 */ /* 0x000fe20000000800 */
[----:B------:R-:W0:Y:S01]  /*0010*/  S2R R5, SR_TID.X ;  /* 0x0000000000057919 */ /* 0x000e220000002100 */
[----:B------:R-:W0:Y:S01]  /*0020*/  LDCU UR4, c[0x0][0x360] ;  /* 0x00006c00ff0477ac */ /* 0x000e220008000800 */
[----:B------:R-:W0:Y:S01]  /*0030*/  S2R R0, SR_CTAID.X ;  /* 0x0000000000007919 */ /* 0x000e220000002500 */
[----:B------:R-:W1:Y:S01]  /*0040*/  LDCU UR8, c[0x0][0x390] ;  /* 0x00007200ff0877ac */ /* 0x000e620008000800 */
[----:B0-----:R-:W-:-:S05]  /*0050*/  IMAD R5, R0, UR4, R5 ;  /* 0x0000000400057c24 */ /* 0x001fca000f8e0205 */
[----:B-1----:R-:W-:-:S13]  /*0060*/  ISETP.GE.AND P0, PT, R5, UR8, PT ;  /* 0x0000000805007c0c */ /* 0x002fda000bf06270 */
[----:B------:R-:W-:Y:S05]  /*0070*/  @P0 EXIT ;  /* 0x000000000000094d */ /* 0x000fea0003800000 */
[----:B------:R-:W0:Y:S01]  /*0080*/  LDC.64 R2, c[0x0][0x380] ;  /* 0x0000e000ff027b82 */ /* 0x000e220000000a00 */
[----:B------:R-:W0:Y:S02]  /*0090*/  LDCU.64 UR10, c[0x0][0x358] ;  /* 0x00006b00ff0a77ac */ /* 0x000e240008000a00 */
[----:B0-----:R0:W5:Y:S01]  /*00a0*/  LDG.E R0, desc[UR10][R2.64] ;  /* 0x0000000a02007981 */ /* 0x001162000c1e1900 */
[----:B------:R-:W-:-:S09]  /*00b0*/  UISETP.GE.AND UP0, UPT, UR8, 0x2, UPT ;  /* 0x000000020800788c */ /* 0x000fd2000bf06270 */
[----:B0-----:R-:W-:Y:S05]  /*00c0*/  BRA.U !UP0, `(.L_x_0) ;  /* 0x0000000908207547 */ /* 0x001fea000b800000 */
[----:B------:R-:W-:Y:S01]  /*00d0*/  UIADD3 UR5, UPT, UPT, UR8, -0x2, URZ ;  /* 0xfffffffe08057890 */ /* 0x000fe2000fffe0ff */
[----:B------:R-:W-:Y:S01]  /*00e0*/  IMAD.MOV.U32 R4, RZ, RZ, 0x1 ;  /* 0x00000001ff047424 */ /* 0x000fe200078e00ff */
[----:B------:R-:W-:Y:S02]  /*00f0*/  UIADD3 UR4, UPT, UPT, UR8, -0x1, URZ ;  /* 0xffffffff08047890 */ /* 0x000fe4000fffe0ff */
[----:B------:R-:W-:Y:S02]  /*0100*/  UISETP.GE.U32.AND UP0, UPT, UR5, 0xf, UPT ;  /* 0x0000000f0500788c */ /* 0x000fe4000bf06070 */
[----:B------:R-:W-:-:S07]  /*0110*/  ULOP3.LUT UR9, UR4, 0xf, URZ, 0xc0, !UPT ;  /* 0x0000000f04097892 */ /* 0x000fce000f8ec0ff */
[----:B------:R-:W-:Y:S05]  /*0120*/  BRA.U !UP0, `(.L_x_1) ;  /* 0x0000000108fc7547 */ /* 0x000fea000b800000 */
[----:B------:R-:W0:Y:S01]  /*0130*/  LDCU.64 UR6, c[0x0][0x380] ;  /* 0x00007000ff0677ac */ /* 0x000e220008000a00 */
[----:B------:R-:W-:Y:S01]  /*0140*/  IMAD.MOV.U32 R4, RZ, RZ, RZ ;  /* 0x000000ffff047224 */ /* 0x000fe200078e00ff */
[----:B------:R-:W-:-:S04]  /*0150*/  ULOP3.LUT UR5, UR4, 0xfffffff0, URZ, 0xc0, !UPT ;  /* 0xfffffff004057892 */ /* 0x000fc8000f8ec0ff */
[----:B------:R-:W-:Y:S02]  /*0160*/  UIADD3 UR5, UPT, UPT, -UR5, URZ, URZ ;  /* 0x000000ff05057290 */ /* 0x000fe4000fffe1ff */
[----:B0-----:R-:W-:-:S04]  /*0170*/  UIADD3 UR6, UP0, UPT, UR6, 0x20, URZ ;  /* 0x0000002006067890 */ /* 0x001fc8000ff1e0ff */
[----:B------:R-:W-:Y:S02]  /*0180*/  UIADD3.X UR7, UPT, UPT, URZ, UR7, URZ, UP0, !UPT ;  /* 0x00000007ff077290 */ /* 0x000fe400087fe4ff */
[----:B------:R-:W-:-:S04]  /*0190*/  IMAD.U32 R2, RZ, RZ, UR6 ;  /* 0x00000006ff027e24 */ /* 0x000fc8000f8e00ff */
[----:B------:R-:W-:-:S07]  /*01a0*/  IMAD.U32 R3, RZ, RZ, UR7 ;  /* 0x00000007ff037e24 */ /* 0x000fce000f8e00ff */
.L_x_2:
[----:B------:R-:W2:Y:S04]  /*01b0*/  LDG.E R13, desc[UR10][R2.64+-0x1c] ;  /* 0xffffe40a020d7981 */ /* 0x000ea8000c1e1900 */
[----:B------:R-:W3:Y:S04]  /*01c0*/  LDG.E R15, desc[UR10][R2.64+-0x18] ;  /* 0xffffe80a020f7981 */ /* 0x000ee8000c1e1900 */
[----:B------:R-:W4:Y:S04]  /*01d0*/  LDG.E R17, desc[UR10][R2.64+-0x14] ;  /* 0xffffec0a02117981 */ /* 0x000f28000c1e1900 */
        /* <DEDUP_REMOVED lines=12> */
[----:B------:R0:W4:Y:S01]  /*02a0*/  LDG.E R6, desc[UR10][R2.64+0x20] ;  /* 0x0000200a02067981 */ /* 0x000122000c1e1900 */
[----:B------:R-:W-:Y:S01]  /*02b0*/  UIADD3 UR5, UPT, UPT, UR5, 0x10, URZ ;  /* 0x0000001005057890 */ /* 0x000fe2000fffe0ff */
[----:B------:R-:W-:-:S03]  /*02c0*/  VIADD R4, R4, 0x10 ;  /* 0x0000001004047836 */ /* 0x000fc60000000000 */
[----:B------:R-:W-:Y:S01]  /*02d0*/  UISETP.NE.AND UP0, UPT, UR5, URZ, UPT ;  /* 0x000000ff0500728c */ /* 0x000fe2000bf05270 */
[----:B0-----:R-:W-:-:S05]  /*02e0*/  IADD3 R2, P1, PT, R2, 0x40, RZ ;  /* 0x0000004002027810 */ /* 0x001fca0007f3e0ff */
[----:B------:R-:W-:Y:S01]  /*02f0*/  IMAD.X R3, RZ, RZ, R3, P1 ;  /* 0x000000ffff037224 */ /* 0x000fe200008e0603 */
[----:B--2--5:R-:W-:-:S04]  /*0300*/  FSETP.GT.AND P0, PT, R13, R0, PT ;  /* 0x000000000d00720b */ /* 0x024fc80003f04000 */
[----:B------:R-:W-:-:S04]  /*0310*/  FSEL R0, R13, R0, P0 ;  /* 0x000000000d007208 */ /* 0x000fc80000000000 */
[----:B---3--:R-:W-:-:S04]  /*0320*/  FSETP.GT.AND P0, PT, R15, R0, PT ;  /* 0x000000000f00720b */ /* 0x008fc80003f04000 */
[----:B------:R-:W-:-:S04]  /*0330*/  FSEL R0, R15, R0, P0 ;  /* 0x000000000f007208 */ /* 0x000fc80000000000 */
[----:B----4-:R-:W-:-:S04]  /*0340*/  FSETP.GT.AND P0, PT, R17, R0, PT ;  /* 0x000000001100720b */ /* 0x010fc80003f04000 */
[----:B------:R-:W-:-:S04]  /*0350*/  FSEL R0, R17, R0, P0 ;  /* 0x0000000011007208 */ /* 0x000fc80000000000 */
[----:B------:R-:W-:-:S04]  /*0360*/  FSETP.GT.AND P0, PT, R19, R0, PT ;  /* 0x000000001300720b */ /* 0x000fc80003f04000 */
        /* <DEDUP_REMOVED lines=24> */
[----:B------:R-:W-:Y:S01]  /*04f0*/  FSEL R0, R6, R7, P0 ;  /* 0x0000000706007208 */ /* 0x000fe20000000000 */
[----:B------:R-:W-:Y:S08]  /*0500*/  BRA.U UP0, `(.L_x_2) ;  /* 0xfffffffd00287547 */ /* 0x000ff0000b83ffff */
[----:B------:R-:W-:-:S07]  /*0510*/  VIADD R4, R4, 0x1 ;  /* 0x0000000104047836 */ /* 0x000fce0000000000 */
.L_x_1:
[----:B------:R-:W-:-:S09]  /*0520*/  UISETP.NE.AND UP0, UPT, UR9, URZ, UPT ;  /* 0x000000ff0900728c */ /* 0x000fd2000bf05270 */
[----:B------:R-:W-:Y:S05]  /*0530*/  BRA.U !UP0, `(.L_x_0) ;  /* 0x0000000508047547 */ /* 0x000fea000b800000 */
[----:B------:R-:W-:Y:S02]  /*0540*/  UISETP.GE.U32.AND UP0, UPT, UR9, 0x8, UPT ;  /* 0x000000080900788c */ /* 0x000fe4000bf06070 */
[----:B------:R-:W-:-:S04]  /*0550*/  ULOP3.LUT UR5, UR4, 0x7, URZ, 0xc0, !UPT ;  /* 0x0000000704057892 */ /* 0x000fc8000f8ec0ff */
[----:B------:R-:W-:-:S03]  /*0560*/  UISETP.NE.AND UP1, UPT, UR5, URZ, UPT ;  /* 0x000000ff0500728c */ /* 0x000fc6000bf25270 */
[----:B------:R-:W-:Y:S08]  /*0570*/  BRA.U !UP0, `(.L_x_3) ;  /* 0x00000001086c7547 */ /* 0x000ff0000b800000 */
[----:B------:R-:W0:Y:S02]  /*0580*/  LDC.64 R2, c[0x0][0x380] ;  /* 0x0000e000ff027b82 */ /* 0x000e240000000a00 */
[----:B0-----:R-:W-:-:S05]  /*0590*/  IMAD.WIDE.U32 R2, R4, 0x4, R2 ;  /* 0x0000000404027825 */ /* 0x001fca00078e0002 */
[----:B------:R-:W2:Y:S04]  /*05a0*/  LDG.E R7, desc[UR10][R2.64] ;  /* 0x0000000a02077981 */ /* 0x000ea8000c1e1900 */
[----:B------:R-:W3:Y:S04]  /*05b0*/  LDG.E R9, desc[UR10][R2.64+0x4] ;  /* 0x0000040a02097981 */ /* 0x000ee8000c1e1900 */
[----:B------:R-:W4:Y:S04]  /*05c0*/  LDG.E R11, desc[UR10][R2.64+0x8] ;  /* 0x0000080a020b7981 */ /* 0x000f28000c1e1900 */
[----:B------:R-:W4:Y:S04]  /*05d0*/  LDG.E R13, desc[UR10][R2.64+0xc] ;  /* 0x00000c0a020d7981 */ /* 0x000f28000c1e1900 */
[----:B------:R-:W4:Y:S04]  /*05e0*/  LDG.E R15, desc[UR10][R2.64+0x10] ;  /* 0x0000100a020f7981 */ /* 0x000f28000c1e1900 */
[----:B------:R-:W4:Y:S04]  /*05f0*/  LDG.E R17, desc[UR10][R2.64+0x14] ;  /* 0x0000140a02117981 */ /* 0x000f28000c1e1900 */
[----:B------:R-:W4:Y:S04]  /*0600*/  LDG.E R19, desc[UR10][R2.64+0x18] ;  /* 0x0000180a02137981 */ /* 0x000f28000c1e1900 */
[----:B------:R-:W4:Y:S01]  /*0610*/  LDG.E R21, desc[UR10][R2.64+0x1c] ;  /* 0x00001c0a02157981 */ /* 0x000f22000c1e1900 */
[----:B------:R-:W-:Y:S01]  /*0620*/  VIADD R4, R4, 0x8 ;  /* 0x0000000804047836 */ /* 0x000fe20000000000 */
        /* <DEDUP_REMOVED lines=15> */
[----:B------:R-:W-:-:S09]  /*0720*/  FSEL R0, R21, R0, P0 ;  /* 0x0000000015007208 */ /* 0x000fd20000000000 */
.L_x_3:
        /* <DEDUP_REMOVED lines=19> */
[----:B------:R-:W-:-:S09]  /*0860*/  FSEL R0, R13, R0, P0 ;  /* 0x000000000d007208 */ /* 0x000fd20000000000 */
.L_x_4:
[----:B------:R-:W-:Y:S05]  /*0870*/  BRA.U !UP1, `(.L_x_0) ;  /* 0x0000000109347547 */ /* 0x000fea000b800000 */
[----:B------:R-:W0:Y:S01]  /*0880*/  LDC.64 R2, c[0x0][0x380] ;  /* 0x0000e000ff027b82 */ /* 0x000e220000000a00 */
[----:B------:R-:W-:Y:S01]  /*0890*/  UIADD3 UR4, UPT, UPT, -UR4, URZ, URZ ;  /* 0x000000ff04047290 */ /* 0x000fe2000fffe1ff */
[----:B0-----:R-:W-:-:S04]  /*08a0*/  IMAD.WIDE.U32 R2, R4, 0x4, R2 ;  /* 0x0000000404027825 */ /* 0x001fc800078e0002 */
[----:B------:R-:W-:-:S07]  /*08b0*/  IMAD.MOV.U32 R7, RZ, RZ, R3 ;  /* 0x000000ffff077224 */ /* 0x000fce00078e0003 */
.L_x_5:
[----:B------:R-:W-:-:S06]  /*08c0*/  IMAD.MOV.U32 R3, RZ, RZ, R7 ;  /* 0x000000ffff037224 */ /* 0x000fcc00078e0007 */
[----:B------:R0:W2:Y:S01]  /*08d0*/  LDG.E R3, desc[UR10][R2.64] ;  /* 0x0000000a02037981 */ /* 0x0000a2000c1e1900 */
[----:B------:R-:W-:-:S04]  /*08e0*/  UIADD3 UR4, UPT, UPT, UR4, 0x1, URZ ;  /* 0x0000000104047890 */ /* 0x000fc8000fffe0ff */
[----:B------:R-:W-:Y:S01]  /*08f0*/  UISETP.NE.AND UP0, UPT, UR4, URZ, UPT ;  /* 0x000000ff0400728c */ /* 0x000fe2000bf05270 */
[----:B0-----:R-:W-:-:S05]  /*0900*/  IADD3 R2, P1, PT, R2, 0x4, RZ ;  /* 0x0000000402027810 */ /* 0x001fca0007f3e0ff */
[----:B------:R-:W-:Y:S01]  /*0910*/  IMAD.X R7, RZ, RZ, R7, P1 ;  /* 0x000000ffff077224 */ /* 0x000fe200008e0607 */
[----:B--2--5:R-:W-:-:S04]  /*0920*/  FSETP.GT.AND P0, PT, R3, R0, PT ;  /* 0x000000000300720b */ /* 0x024fc80003f04000 */
[----:B------:R-:W-:Y:S01]  /*0930*/  FSEL R0, R3, R0, P0 ;  /* 0x0000000003007208 */ /* 0x000fe20000000000 */
[----:B------:R-:W-:Y:S08]  /*0940*/  BRA.U UP0, `(.L_x_5) ;  /* 0xfffffffd00dc7547 */ /* 0x000ff0000b83ffff */
.L_x_0:
[----:B------:R-:W0:Y:S02]  /*0950*/  LDC.64 R6, c[0x0][0x380] ;  /* 0x0000e000ff067b82 */ /* 0x000e240000000a00 */
[----:B0-----:R-:W-:-:S06]  /*0960*/  IMAD.WIDE R6, R5, 0x4, R6 ;  /* 0x0000000405067825 */ /* 0x001fcc00078e0206 */
[----:B------:R-:W2:Y:S01]  /*0970*/  LDG.E R7, desc[UR10][R6.64] ;  /* 0x0000000a06077981 */ /* 0x000ea2000c1e1900 */
[----:B------:R-:W-:Y:S01]  /*0980*/  IMAD.MOV.U32 R3, RZ, RZ, 0x3bbb989d ;  /* 0x3bbb989dff037424 */ /* 0x000fe200078e00ff */
[----:B------:R-:W-:Y:S01]  /*0990*/  UISETP.GE.AND UP0, UPT, UR8, 0x1, UPT ;  /* 0x000000010800788c */ /* 0x000fe2000bf06270 */
[----:B------:R-:W-:Y:S02]  /*09a0*/  IMAD.MOV.U32 R9, RZ, RZ, 0x437c0000 ;  /* 0x437c0000ff097424 */ /* 0x000fe400078e00ff */
[----:B--2--5:R-:W-:-:S04]  /*09b0*/  FADD R0, R7, -R0 ;  /* 0x8000000007007221 */ /* 0x024fc80000000000 */
[----:B------:R-:W-:-:S04]  /*09c0*/  FFMA.SAT R2, R0, R3, 0.5 ;  /* 0x3f00000000027423 */ /* 0x000fc80000002003 */
[----:B------:R-:W-:Y:S02]  /*09d0*/  FFMA.RM R4, R2, R9, 12582913 ;  /* 0x4b40000102047423 */ /* 0x000fe40000004009 */
[----:B------:R-:W0:Y:S02]  /*09e0*/  LDC.64 R2, c[0x0][0x388] ;  /* 0x0000e200ff027b82 */ /* 0x000e240000000a00 */
[----:B------:R-:W-:-:S04]  /*09f0*/  FADD R9, R4, -12583039 ;  /* 0xcb40007f04097421 */ /* 0x000fc80000000000 */
[----:B------:R-:W-:-:S04]  /*0a00*/  FFMA R9, R0, 1.4426950216293334961, -R9 ;  /* 0x3fb8aa3b00097823 */ /* 0x000fc80000000809 */
[----:B------:R-:W-:Y:S01]  /*0a10*/  FFMA R9, R0, 1.925963033500011079e-08, R9 ;  /* 0x32a5706000097823 */ /* 0x000fe20000000009 */
[----:B------:R-:W-:-:S05]  /*0a20*/  IMAD.SHL.U32 R0, R4, 0x800000, RZ ;  /* 0x0080000004007824 */ /* 0x000fca00078e00ff */
[----:B------:R-:W1:Y:S01]  /*0a30*/  MUFU.EX2 R9, R9 ;  /* 0x0000000900097308 */ /* 0x000e620000000800 */
[----:B0-----:R-:W-:-:S04]  /*0a40*/  IMAD.WIDE R4, R5, 0x4, R2 ;  /* 0x0000000405047825 */ /* 0x001fc800078e0202 */
[----:B-1----:R-:W-:-:S05]  /*0a50*/  FMUL R0, R0, R9 ;  /* 0x0000000900007220 */ /* 0x002fca0000400000 */
[----:B------:R0:W-:Y:S01]  /*0a60*/  STG.E desc[UR10][R4.64], R0 ;  /* 0x0000000004007986 */ /* 0x0001e2000c10190a */
[----:B------:R-:W-:Y:S06]  /*0a70*/  MEMBAR.SC.GPU ;  /* 0x0000000000007992 */ /* 0x000fec0000002000 */
[----:B------:R-:W-:-:S00]  /*0a80*/  ERRBAR ;  /* 0x00000000000079ab */ /* 0x000fc00000000000 */
[----:B------:R-:W-:Y:S06]  /*0a90*/  CGAERRBAR ;  /* 0x00000000000075ab */ /* 0x000fec0000000000 */
[----:B------:R-:W-:Y:S01]  /*0aa0*/  CCTL.IVALL ;  /* 0x00000000ff00798f */ /* 0x000fe20002000000 */
[----:B------:R-:W-:Y:S01]  /*0ab0*/  IMAD.MOV.U32 R9, RZ, RZ, RZ ;  /* 0x000000ffff097224 */ /* 0x000fe200078e00ff */
[----:B------:R-:W-:Y:S06]  /*0ac0*/  BRA.U !UP0, `(.L_x_6) ;  /* 0x0000000508987547 */ /* 0x000fec000b800000 */
[----:B------:R-:W-:Y:S01]  /*0ad0*/  UISETP.GE.U32.AND UP1, UPT, UR8, 0x10, UPT ;  /* 0x000000100800788c */ /* 0x000fe2000bf26070 */
[----:B------:R-:W-:Y:S01]  /*0ae0*/  IMAD.MOV.U32 R9, RZ, RZ, RZ ;  /* 0x000000ffff097224 */ /* 0x000fe200078e00ff */
[----:B------:R-:W-:Y:S01]  /*0af0*/  ULOP3.LUT UR6, UR8, 0xf, URZ, 0xc0, !UPT ;  /* 0x0000000f08067892 */ /* 0x000fe2000f8ec0ff */
[----:B------:R-:W-:-:S03]  /*0b00*/  IMAD.MOV.U32 R11, RZ, RZ, RZ ;  /* 0x000000ffff0b7224 */ /* 0x000fc600078e00ff */
[----:B------:R-:W-:-:S03]  /*0b10*/  UISETP.NE.AND UP0, UPT, UR6, URZ, UPT ;  /* 0x000000ff0600728c */ /* 0x000fc6000bf05270 */
[----:B------:R-:W-:Y:S08]  /*0b20*/  BRA.U !UP1, `(.L_x_7) ;  /* 0x0000000109b87547 */ /* 0x000ff0000b800000 */
[----:B------:R-:W1:Y:S01]  /*0b30*/  LDCU.64 UR4, c[0x0][0x388] ;  /* 0x00007100ff0477ac */ /* 0x000e620008000a00 */
[----:B------:R-:W-:Y:S01]  /*0b40*/  IMAD.MOV.U32 R9, RZ, RZ, RZ ;  /* 0x000000ffff097224 */ /* 0x000fe200078e00ff */
[----:B------:R-:W-:-:S04]  /*0b50*/  ULOP3.LUT UR7, UR8, 0x7ffffff0, URZ, 0xc0, !UPT ;  /* 0x7ffffff008077892 */ /* 0x000fc8000f8ec0ff */
[----:B------:R-:W-:Y:S02]  /*0b60*/  UIADD3 UR9, UPT, UPT, -UR7, URZ, URZ ;  /* 0x000000ff07097290 */ /* 0x000fe4000fffe1ff */
[----:B------:R-:W-:Y:S01]  /*0b70*/  IMAD.U32 R11, RZ, RZ, UR7 ;  /* 0x00000007ff0b7e24 */ /* 0x000fe2000f8e00ff */
[----:B-1----:R-:W-:-:S04]  /*0b80*/  UIADD3 UR4, UP1, UPT, UR4, 0x20, URZ ;  /* 0x0000002004047890 */ /* 0x002fc8000ff3e0ff */
[----:B------:R-:W-:Y:S02]  /*0b90*/  UIADD3.X UR5, UPT, UPT, URZ, UR5, URZ, UP1, !UPT ;  /* 0x00000005ff057290 */ /* 0x000fe40008ffe4ff */
[----:B------:R-:W-:-:S04]  /*0ba0*/  IMAD.U32 R6, RZ, RZ, UR4 ;  /* 0x00000004ff067e24 */ /* 0x000fc8000f8e00ff */
[----:B------:R-:W-:-:S07]  /*0bb0*/  IMAD.U32 R7, RZ, RZ, UR5 ;  /* 0x00000005ff077e24 */ /* 0x000fce000f8e00ff */
.L_x_8:
[----:B------:R-:W2:Y:S04]  /*0bc0*/  LDG.E R22, desc[UR10][R6.64+-0x20] ;  /* 0xffffe00a06167981 */ /* 0x000ea8000c1e1900 */
[----:B------:R-:W3:Y:S04]  /*0bd0*/  LDG.E R21, desc[UR10][R6.64+-0x1c] ;  /* 0xffffe40a06157981 */ /* 0x000ee8000c1e1900 */
[----:B------:R-:W4:Y:S04]  /*0be0*/  LDG.E R24, desc[UR10][R6.64+-0x18] ;  /* 0xffffe80a06187981 */ /* 0x000f28000c1e1900 */
[----:B------:R-:W5:Y:S04]  /*0bf0*/  LDG.E R26, desc[UR10][R6.64+-0x14] ;  /* 0xffffec0a061a7981 */ /* 0x000f68000c1e1900 */
        /* <DEDUP_REMOVED lines=11> */
[----:B------:R1:W5:Y:S01]  /*0cb0*/  LDG.E R8, desc[UR10][R6.64+0x1c] ;  /* 0x00001c0a06087981 */ /* 0x000362000c1e1900 */
[----:B------:R-:W-:-:S04]  /*0cc0*/  UIADD3 UR9, UPT, UPT, UR9, 0x10, URZ ;  /* 0x0000001009097890 */ /* 0x000fc8000fffe0ff */
[----:B------:R-:W-:Y:S01]  /*0cd0*/  UISETP.NE.AND UP1, UPT, UR9, URZ, UPT ;  /* 0x000000ff0900728c */ /* 0x000fe2000bf25270 */
[----:B-1----:R-:W-:-:S05]  /*0ce0*/  IADD3 R6, P0, PT, R6, 0x40, RZ ;  /* 0x0000004006067810 */ /* 0x002fca0007f1e0ff */
[----:B------:R-:W-:Y:S02]  /*0cf0*/  IMAD.X R7, RZ, RZ, R7, P0 ;  /* 0x000000ffff077224 */ /* 0x000fe400000e0607 */
[----:B--2---:R-:W-:-:S04]  /*0d00*/  FADD R22, R22, R9 ;  /* 0x0000000916167221 */ /* 0x004fc80000000000 */
[----:B---3--:R-:W-:-:S04]  /*0d10*/  FADD R21, R22, R21 ;  /* 0x0000001516157221 */ /* 0x008fc80000000000 */
[----:B----4-:R-:W-:-:S04]  /*0d20*/  FADD R21, R21, R24 ;  /* 0x0000001815157221 */ /* 0x010fc80000000000 */
[----:B-----5:R-:W-:-:S04]  /*0d30*/  FADD R21, R21, R26 ;  /* 0x0000001a15157221 */ /* 0x020fc80000000000 */
[----:B------:R-:W-:-:S04]  /*0d40*/  FADD R21, R21, R28 ;  /* 0x0000001c15157221 */ /* 0x000fc80000000000 */
        /* <DEDUP_REMOVED lines=10> */
[----:B------:R-:W-:Y:S01]  /*0df0*/  FADD R9, R13, R8 ;  /* 0x000000080d097221 */ /* 0x000fe20000000000 */
[----:B------:R-:W-:Y:S06]  /*0e00*/  BRA.U UP1, `(.L_x_8) ;  /* 0xfffffffd016c7547 */ /* 0x000fec000b83ffff */
.L_x_7:
[----:B------:R-:W-:Y:S05]  /*0e10*/  BRA.U !UP0, `(.L_x_6) ;  /* 0x0000000108c47547 */ /* 0x000fea000b800000 */
[----:B------:R-:W-:Y:S02]  /*0e20*/  UISETP.GE.U32.AND UP0, UPT, UR6, 0x8, UPT ;  /* 0x000000080600788c */ /* 0x000fe4000bf06070 */
[----:B------:R-:W-:-:S04]  /*0e30*/  ULOP3.LUT UR5, UR8, 0x7, URZ, 0xc0, !UPT ;  /* 0x0000000708057892 */ /* 0x000fc8000f8ec0ff */
[----:B------:R-:W-:-:S03]  /*0e40*/  UISETP.NE.AND UP1, UPT, UR5, URZ, UPT ;  /* 0x000000ff0500728c */ /* 0x000fc6000bf25270 */
[----:B------:R-:W-:Y:S08]  /*0e50*/  BRA.U !UP0, `(.L_x_9) ;  /* 0x0000000108487547 */ /* 0x000ff0000b800000 */
[----:B------:R-:W-:-:S05]  /*0e60*/  IMAD.WIDE.U32 R6, R11, 0x4, R2 ;  /* 0x000000040b067825 */ /* 0x000fca00078e0002 */
[----:B------:R-:W2:Y:S04]  /*0e70*/  LDG.E R8, desc[UR10][R6.64] ;  /* 0x0000000a06087981 */ /* 0x000ea8000c1e1900 */
[----:B------:R-:W3:Y:S04]  /*0e80*/  LDG.E R13, desc[UR10][R6.64+0x4] ;  /* 0x0000040a060d7981 */ /* 0x000ee8000c1e1900 */
[----:B------:R-:W4:Y:S04]  /*0e90*/  LDG.E R15, desc[UR10][R6.64+0x8] ;  /* 0x0000080a060f7981 */ /* 0x000f28000c1e1900 */
[----:B------:R-:W5:Y:S04]  /*0ea0*/  LDG.E R17, desc[UR10][R6.64+0xc] ;  /* 0x00000c0a06117981 */ /* 0x000f68000c1e1900 */
[----:B------:R-:W5:Y:S04]  /*0eb0*/  LDG.E R19, desc[UR10][R6.64+0x10] ;  /* 0x0000100a06137981 */ /* 0x000f68000c1e1900 */
[----:B------:R-:W5:Y:S04]  /*0ec0*/  LDG.E R21, desc[UR10][R6.64+0x14] ;  /* 0x0000140a06157981 */ /* 0x000f68000c1e1900 */
[----:B------:R-:W5:Y:S04]  /*0ed0*/  LDG.E R23, desc[UR10][R6.64+0x18] ;  /* 0x0000180a06177981 */ /* 0x000f68000c1e1900 */
[----:B------:R-:W5:Y:S01]  /*0ee0*/  LDG.E R25, desc[UR10][R6.64+0x1c] ;  /* 0x00001c0a06197981 */ /* 0x000f62000c1e1900 */
[----:B------:R-:W-:-:S02]  /*0ef0*/  VIADD R11, R11, 0x8 ;  /* 0x000000080b0b7836 */ /* 0x000fc40000000000 */
[----:B--2---:R-:W-:-:S04]  /*0f00*/  FADD R8, R9, R8 ;  /* 0x0000000809087221 */ /* 0x004fc80000000000 */
[----:B---3--:R-:W-:-:S04]  /*0f10*/  FADD R8, R8, R13 ;  /* 0x0000000d08087221 */ /* 0x008fc80000000000 */
[----:B----4-:R-:W-:-:S04]  /*0f20*/  FADD R8, R8, R15 ;  /* 0x0000000f08087221 */ /* 0x010fc80000000000 */
[----:B-----5:R-:W-:-:S04]  /*0f30*/  FADD R8, R8, R17 ;  /* 0x0000001108087221 */ /* 0x020fc80000000000 */
[----:B------:R-:W-:-:S04]  /*0f40*/  FADD R8, R8, R19 ;  /* 0x0000001308087221 */ /* 0x000fc80000000000 */
[----:B------:R-:W-:-:S04]  /*0f50*/  FADD R8, R8, R21 ;  /* 0x0000001508087221 */ /* 0x000fc80000000000 */
[----:B------:R-:W-:-:S04]  /*0f60*/  FADD R8, R8, R23 ;  /* 0x0000001708087221 */ /* 0x000fc80000000000 */
[----:B------:R-:W-:-:S07]  /*0f70*/  FADD R9, R8, R25 ;  /* 0x0000001908097221 */ /* 0x000fce0000000000 */
.L_x_9:
        /* <DEDUP_REMOVED lines=9> */
[----:B------:R-:W5:Y:S01]  /*1010*/  LDG.E R17, desc[UR10][R6.64+0xc] ;  /* 0x00000c0a06117981 */ /* 0x000f62000c1e1900 */
[----:B------:R-:W-:-:S02]  /*1020*/  VIADD R11, R11, 0x4 ;  /* 0x000000040b0b7836 */ /* 0x000fc40000000000 */
[----:B--2---:R-:W-:-:S04]  /*1030*/  FADD R8, R9, R8 ;  /* 0x0000000809087221 */ /* 0x004fc80000000000 */
[----:B---3--:R-:W-:-:S04]  /*1040*/  FADD R8, R8, R13 ;  /* 0x0000000d08087221 */ /* 0x008fc80000000000 */
[----:B----4-:R-:W-:-:S04]  /*1050*/  FADD R8, R8, R15 ;  /* 0x0000000f08087221 */ /* 0x010fc80000000000 */
[----:B-----5:R-:W-:-:S07]  /*1060*/  FADD R9, R8, R17 ;  /* 0x0000001108097221 */ /* 0x020fce0000000000 */
.L_x_10:
[----:B------:R-:W-:Y:S05]  /*1070*/  BRA.U !UP1, `(.L_x_6) ;  /* 0x00000001092c7547 */ /* 0x000fea000b800000 */
[----:B------:R-:W-:Y:S01]  /*1080*/  IMAD.WIDE.U32 R2, R11, 0x4, R2 ;  /* 0x000000040b027825 */ /* 0x000fe200078e0002 */
[----:B------:R-:W-:-:S03]  /*1090*/  UIADD3 UR4, UPT, UPT, -UR4, URZ, URZ ;  /* 0x000000ff04047290 */ /* 0x000fc6000fffe1ff */
[----:B------:R-:W-:-:S09]  /*10a0*/  IMAD.MOV.U32 R6, RZ, RZ, R2 ;  /* 0x000000ffff067224 */ /* 0x000fd200078e0002 */
.L_x_11:
[----:B------:R-:W-:-:S06]  /*10b0*/  IMAD.MOV.U32 R2, RZ, RZ, R6 ;  /* 0x000000ffff027224 */ /* 0x000fcc00078e0006 */
[----:B------:R1:W2:Y:S01]  /*10c0*/  LDG.E R2, desc[UR10][R2.64] ;  /* 0x0000000a02027981 */ /* 0x0002a2000c1e1900 */
[----:B------:R-:W-:Y:S01]  /*10d0*/  UIADD3 UR4, UPT, UPT, UR4, 0x1, URZ ;  /* 0x0000000104047890 */ /* 0x000fe2000fffe0ff */
[----:B------:R-:W-:-:S03]  /*10e0*/  IADD3 R6, P0, PT, R6, 0x4, RZ ;  /* 0x0000000406067810 */ /* 0x000fc60007f1e0ff */
[----:B------:R-:W-:Y:S02]  /*10f0*/  UISETP.NE.AND UP0, UPT, UR4, URZ, UPT ;  /* 0x000000ff0400728c */ /* 0x000fe4000bf05270 */
[----:B-1----:R-:W-:Y:S02]  /*1100*/  IMAD.X R3, RZ, RZ, R3, P0 ;  /* 0x000000ffff037224 */ /* 0x002fe400000e0603 */
[----:B--2---:R-:W-:-:S05]  /*1110*/  FADD R9, R2, R9 ;  /* 0x0000000902097221 */ /* 0x004fca0000000000 */
[----:B------:R-:W-:Y:S05]  /*1120*/  BRA.U UP0, `(.L_x_11) ;  /* 0xfffffffd00e07547 */ /* 0x000fea000b83ffff */
.L_x_6:
[----:B------:R-:W1:Y:S01]  /*1130*/  MUFU.RCP R2, R9 ;  /* 0x0000000900027308 */ /* 0x000e620000001000 */
[----:B------:R-:W-:Y:S07]  /*1140*/  BSSY.RECONVERGENT B0, `(.L_x_12) ;  /* 0x000000c000007945 */ /* 0x000fee0003800200 */
[----:B------:R-:W2:Y:S01]  /*1150*/  FCHK P0, R0, R9 ;  /* 0x0000000900007302 */ /* 0x000ea20000000000 */
[----:B-1----:R-:W-:-:S04]  /*1160*/  FFMA R3, R2, -R9, 1 ;  /* 0x3f80000002037423 */ /* 0x002fc80000000809 */
[----:B------:R-:W-:-:S04]  /*1170*/  FFMA R3, R2, R3, R2 ;  /* 0x0000000302037223 */ /* 0x000fc80000000002 */
[----:B------:R-:W-:-:S04]  /*1180*/  FFMA R2, R0, R3, RZ ;  /* 0x0000000300027223 */ /* 0x000fc800000000ff */
[----:B------:R-:W-:-:S04]  /*1190*/  FFMA R6, R2, -R9, R0 ;  /* 0x8000000902067223 */ /* 0x000fc80000000000 */
[----:B------:R-:W-:Y:S01]  /*11a0*/  FFMA R3, R3, R6, R2 ;  /* 0x0000000603037223 */ /* 0x000fe20000000002 */
[----:B--2---:R-:W-:Y:S06]  /*11b0*/  @!P0 BRA `(.L_x_13) ;  /* 0x0000000000108947 */ /* 0x004fec0003800000 */
[----:B------:R-:W-:Y:S01]  /*11c0*/  IMAD.MOV.U32 R3, RZ, RZ, R9 ;  /* 0x000000ffff037224 */ /* 0x000fe200078e0009 */
[----:B------:R-:W-:-:S07]  /*11d0*/  MOV R2, 0x11f0 ;  /* 0x000011f000027802 */ /* 0x000fce0000000f00 */
[----:B0-----:R-:W-:Y:S05]  /*11e0*/  CALL.REL.NOINC `($__internal_0_$__cuda_sm3x_div_rn_noftz_f32_slowpath) ;  /* 0x0000000000107944 */ /* 0x001fea0003c00000 */
[----:B------:R-:W-:-:S07]  /*11f0*/  IMAD.MOV.U32 R3, RZ, RZ, R0 ;  /* 0x000000ffff037224 */ /* 0x000fce00078e0000 */
.L_x_13:
[----:B------:R-:W-:Y:S05]  /*1200*/  BSYNC.RECONVERGENT B0 ;  /* 0x0000000000007941 */ /* 0x000fea0003800200 */
.L_x_12:
[----:B------:R-:W-:Y:S01]  /*1210*/  STG.E desc[UR10][R4.64], R3 ;  /* 0x0000000304007986 */ /* 0x000fe2000c10190a */
[----:B------:R-:W-:Y:S05]  /*1220*/  EXIT ;  /* 0x000000000000794d */ /* 0x000fea0003800000 */
        .weak           $__internal_0_$__cuda_sm3x_div_rn_noftz_f32_slowpath
        .type           $__internal_0_$__cuda_sm3x_div_rn_noftz_f32_slowpath,@function
        .size           $__internal_0_$__cuda_sm3x_div_rn_noftz_f32_slowpath,(.L_x_26 - $__internal_0_$__cuda_sm3x_div_rn_noftz_f32_slowpath)
$__internal_0_$__cuda_sm3x_div_rn_noftz_f32_slowpath:
[----:B------:R-:W-:Y:S01]  /*1230*/  SHF.R.U32.HI R7, RZ, 0x17, R3 ;  /* 0x00000017ff077819 */ /* 0x000fe20000011603 */
[----:B------:R-:W-:Y:S01]  /*1240*/  BSSY.RECONVERGENT B1, `(.L_x_14) ;  /* 0x0000063000017945 */ /* 0x000fe20003800200 */
[--C-:B------:R-:W-:Y:S02]  /*1250*/  SHF.R.U32.HI R6, RZ, 0x17, R0.reuse ;  /* 0x00000017ff067819 */ /* 0x100fe40000011600 */
[----:B------:R-:W-:Y:S02]  /*1260*/  LOP3.LUT R12, R7, 0xff, RZ, 0xc0, !PT ;  /* 0x000000ff070c7812 */ /* 0x000fe400078ec0ff */
[----:B------:R-:W-:Y:S01]  /*1270*/  LOP3.LUT R10, R6, 0xff, RZ, 0xc0, !PT ;  /* 0x000000ff060a7812 */ /* 0x000fe200078ec0ff */
[----:B------:R-:W-:Y:S02]  /*1280*/  IMAD.MOV.U32 R6, RZ, RZ, R0 ;  /* 0x000000ffff067224 */ /* 0x000fe400078e0000 */
[----:B------:R-:W-:Y:S02]  /*1290*/  VIADD R9, R12, 0xffffffff ;  /* 0xffffffff0c097836 */ /* 0x000fe40000000000 */
[----:B------:R-:W-:-:S03]  /*12a0*/  VIADD R8, R10, 0xffffffff ;  /* 0xffffffff0a087836 */ /* 0x000fc60000000000 */
[----:B------:R-:W-:-:S04]  /*12b0*/  ISETP.GT.U32.AND P0, PT, R9, 0xfd, PT ;  /* 0x000000fd0900780c */ /* 0x000fc80003f04070 */
[----:B------:R-:W-:-:S13]  /*12c0*/  ISETP.GT.U32.OR P0, PT, R8, 0xfd, P0 ;  /* 0x000000fd0800780c */ /* 0x000fda0000704470 */
[----:B------:R-:W-:Y:S01]  /*12d0*/  @!P0 IMAD.MOV.U32 R7, RZ, RZ, RZ ;  /* 0x000000ffff078224 */ /* 0x000fe200078e00ff */
[----:B------:R-:W-:Y:S06]  /*12e0*/  @!P0 BRA `(.L_x_15) ;  /* 0x00000000005c8947 */ /* 0x000fec0003800000 */
[----:B------:R-:W-:Y:S02]  /*12f0*/  FSETP.GTU.FTZ.AND P1, PT, |R3|, +INF , PT ;  /* 0x7f8000000300780b */ /* 0x000fe40003f3c200 */
[----:B------:R-:W-:-:S04]  /*1300*/  FSETP.GTU.FTZ.AND P0, PT, |R0|, +INF , PT ;  /* 0x7f8000000000780b */ /* 0x000fc80003f1c200 */
[----:B------:R-:W-:-:S13]  /*1310*/  PLOP3.LUT P0, PT, P0, P1, PT, 0xf8, 0x8f ;  /* 0x00000000008f781c */ /* 0x000fda0000703f70 */
[----:B------:R-:W-:Y:S05]  /*1320*/  @P0 BRA `(.L_x_16) ;  /* 0x00000004004c0947 */ /* 0x000fea0003800000 */
[----:B------:R-:W-:-:S13]  /*1330*/  LOP3.LUT P0, RZ, R3, 0x7fffffff, R6, 0xc8, !PT ;  /* 0x7fffffff03ff7812 */ /* 0x000fda000780c806 */
[----:B------:R-:W-:Y:S05]  /*1340*/  @!P0 BRA `(.L_x_17) ;  /* 0x00000004003c8947 */ /* 0x000fea0003800000 */
[C---:B------:R-:W-:Y:S02]  /*1350*/  FSETP.NEU.FTZ.AND P2, PT, |R0|.reuse, +INF , PT ;  /* 0x7f8000000000780b */ /* 0x040fe40003f5d200 */
[----:B------:R-:W-:Y:S02]  /*1360*/  FSETP.NEU.FTZ.AND P1, PT, |R3|, +INF , PT ;  /* 0x7f8000000300780b */ /* 0x000fe40003f3d200 */
[----:B------:R-:W-:-:S11]  /*1370*/  FSETP.NEU.FTZ.AND P0, PT, |R0|, +INF , PT ;  /* 0x7f8000000000780b */ /* 0x000fd60003f1d200 */
[----:B------:R-:W-:Y:S05]  /*1380*/  @!P1 BRA !P2, `(.L_x_17) ;  /* 0x00000004002c9947 */ /* 0x000fea0005000000 */
[----:B------:R-:W-:-:S04]  /*1390*/  LOP3.LUT P2, RZ, R6, 0x7fffffff, RZ, 0xc0, !PT ;  /* 0x7fffffff06ff7812 */ /* 0x000fc8000784c0ff */
[----:B------:R-:W-:-:S13]  /*13a0*/  PLOP3.LUT P1, PT, P1, P2, PT, 0x2f, 0xf2 ;  /* 0x0000000000f2781c */ /* 0x000fda0000f24577 */
[----:B------:R-:W-:Y:S05]  /*13b0*/  @P1 BRA `(.L_x_18) ;  /* 0x0000000400181947 */ /* 0x000fea0003800000 */
[----:B------:R-:W-:-:S04]  /*13c0*/  LOP3.LUT P1, RZ, R3, 0x7fffffff, RZ, 0xc0, !PT ;  /* 0x7fffffff03ff7812 */ /* 0x000fc8000782c0ff */
[----:B------:R-:W-:-:S13]  /*13d0*/  PLOP3.LUT P0, PT, P0, P1, PT, 0x2f, 0xf2 ;  /* 0x0000000000f2781c */ /* 0x000fda0000702577 */
[----:B------:R-:W-:Y:S05]  /*13e0*/  @P0 BRA `(.L_x_19) ;  /* 0x0000000400000947 */ /* 0x000fea0003800000 */
[----:B------:R-:W-:Y:S02]  /*13f0*/  ISETP.GE.AND P0, PT, R8, RZ, PT ;  /* 0x000000ff0800720c */ /* 0x000fe40003f06270 */
[----:B------:R-:W-:-:S11]  /*1400*/  ISETP.GE.AND P1, PT, R9, RZ, PT ;  /* 0x000000ff0900720c */ /* 0x000fd60003f26270 */
[----:B------:R-:W-:Y:S02]  /*1410*/  @P0 IMAD.MOV.U32 R7, RZ, RZ, RZ ;  /* 0x000000ffff070224 */ /* 0x000fe400078e00ff */
[----:B------:R-:W-:Y:S01]  /*1420*/  @!P0 FFMA R6, R0, 1.84467440737095516160e+19, RZ ;  /* 0x5f80000000068823 */ /* 0x000fe200000000ff */
[----:B------:R-:W-:Y:S02]  /*1430*/  @!P0 IMAD.MOV.U32 R7, RZ, RZ, -0x40 ;  /* 0xffffffc0ff078424 */ /* 0x000fe400078e00ff */
[----:B------:R-:W-:Y:S02]  /*1440*/  @!P1 FFMA R3, R3, 1.84467440737095516160e+19, RZ ;  /* 0x5f80000003039823 */ /* 0x000fe400000000ff */
[----:B------:R-:W-:-:S07]  /*1450*/  @!P1 VIADD R7, R7, 0x40 ;  /* 0x0000004007079836 */ /* 0x000fce0000000000 */
.L_x_15:
[----:B------:R-:W-:Y:S01]  /*1460*/  LEA R0, R12, 0xc0800000, 0x17 ;  /* 0xc08000000c007811 */ /* 0x000fe200078eb8ff */
[----:B------:R-:W-:Y:S04]  /*1470*/  BSSY.RECONVERGENT B2, `(.L_x_20) ;  /* 0x0000036000027945 */ /* 0x000fe80003800200 */
[----:B------:R-:W-:Y:S02]  /*1480*/  IMAD.IADD R8, R3, 0x1, -R0 ;  /* 0x0000000103087824 */ /* 0x000fe400078e0a00 */
[----:B------:R-:W-:Y:S02]  /*1490*/  VIADD R3, R10, 0xffffff81 ;  /* 0xffffff810a037836 */ /* 0x000fe40000000000 */
[----:B------:R-:W0:Y:S01]  /*14a0*/  MUFU.RCP R9, R8 ;  /* 0x0000000800097308 */ /* 0x000e220000001000 */
[----:B------:R-:W-:Y:S01]  /*14b0*/  FADD.FTZ R11, -R8, -RZ ;  /* 0x800000ff080b7221 */ /* 0x000fe20000010100 */
[----:B------:R-:W-:-:S03]  /*14c0*/  IMAD R0, R3, -0x800000, R6 ;  /* 0xff80000003007824 */ /* 0x000fc600078e0206 */
[----:B0-----:R-:W-:-:S04]  /*14d0*/  FFMA R10, R9, R11, 1 ;  /* 0x3f800000090a7423 */ /* 0x001fc8000000000b */
[----:B------:R-:W-:-:S04]  /*14e0*/  FFMA R13, R9, R10, R9 ;  /* 0x0000000a090d7223 */ /* 0x000fc80000000009 */
[----:B------:R-:W-:-:S04]  /*14f0*/  FFMA R6, R0, R13, RZ ;  /* 0x0000000d00067223 */ /* 0x000fc800000000ff */
[----:B------:R-:W-:-:S04]  /*1500*/  FFMA R9, R11, R6, R0 ;  /* 0x000000060b097223 */ /* 0x000fc80000000000 */
[----:B------:R-:W-:Y:S01]  /*1510*/  FFMA R10, R13, R9, R6 ;  /* 0x000000090d0a7223 */ /* 0x000fe20000000006 */
[----:B------:R-:W-:-:S03]  /*1520*/  IADD3 R6, PT, PT, R3, 0x7f, -R12 ;  /* 0x0000007f03067810 */ /* 0x000fc60007ffe80c */
[----:B------:R-:W-:Y:S02]  /*1530*/  FFMA R11, R11, R10, R0 ;  /* 0x0000000a0b0b7223 */ /* 0x000fe40000000000 */
[----:B------:R-:W-:Y:S02]  /*1540*/  IMAD.IADD R6, R6, 0x1, R7 ;  /* 0x0000000106067824 */ /* 0x000fe400078e0207 */
[----:B------:R-:W-:-:S05]  /*1550*/  FFMA R0, R13, R11, R10 ;  /* 0x0000000b0d007223 */ /* 0x000fca000000000a */
[----:B------:R-:W-:-:S04]  /*1560*/  SHF.R.U32.HI R3, RZ, 0x17, R0 ;  /* 0x00000017ff037819 */ /* 0x000fc80000011600 */
[----:B------:R-:W-:-:S05]  /*1570*/  LOP3.LUT R3, R3, 0xff, RZ, 0xc0, !PT ;  /* 0x000000ff03037812 */ /* 0x000fca00078ec0ff */
[----:B------:R-:W-:-:S04]  /*1580*/  IMAD.IADD R9, R3, 0x1, R6 ;  /* 0x0000000103097824 */ /* 0x000fc800078e0206 */
[----:B------:R-:W-:-:S05]  /*1590*/  VIADD R3, R9, 0xffffffff ;  /* 0xffffffff09037836 */ /* 0x000fca0000000000 */
[----:B------:R-:W-:-:S13]  /*15a0*/  ISETP.GE.U32.AND P0, PT, R3, 0xfe, PT ;  /* 0x000000fe0300780c */ /* 0x000fda0003f06070 */
[----:B------:R-:W-:Y:S05]  /*15b0*/  @!P0 BRA `(.L_x_21) ;  /* 0x0000000000808947 */ /* 0x000fea0003800000 */
[----:B------:R-:W-:-:S13]  /*15c0*/  ISETP.GT.AND P0, PT, R9, 0xfe, PT ;  /* 0x000000fe0900780c */ /* 0x000fda0003f04270 */
[----:B------:R-:W-:Y:S05]  /*15d0*/  @P0 BRA `(.L_x_22) ;  /* 0x00000000006c0947 */ /* 0x000fea0003800000 */
[----:B------:R-:W-:-:S13]  /*15e0*/  ISETP.GE.AND P0, PT, R9, 0x1, PT ;  /* 0x000000010900780c */ /* 0x000fda0003f06270 */
[----:B------:R-:W-:Y:S05]  /*15f0*/  @P0 BRA `(.L_x_23) ;  /* 0x0000000000740947 */ /* 0x000fea0003800000 */
[----:B------:R-:W-:Y:S02]  /*1600*/  ISETP.GE.AND P0, PT, R9, -0x18, PT ;  /* 0xffffffe80900780c */ /* 0x000fe40003f06270 */
[----:B------:R-:W-:-:S11]  /*1610*/  LOP3.LUT R0, R0, 0x80000000, RZ, 0xc0, !PT ;  /* 0x8000000000007812 */ /* 0x000fd600078ec0ff */
[----:B------:R-:W-:Y:S05]  /*1620*/  @!P0 BRA `(.L_x_23) ;  /* 0x0000000000688947 */ /* 0x000fea0003800000 */
[-CC-:B------:R-:W-:Y:S01]  /*1630*/  FFMA.RZ R3, R13, R11.reuse, R10.reuse ;  /* 0x0000000b0d037223 */ /* 0x180fe2000000c00a */
[----:B------:R-:W-:Y:S02]  /*1640*/  VIADD R8, R9, 0x20 ;  /* 0x0000002009087836 */ /* 0x000fe40000000000 */
[-CC-:B------:R-:W-:Y:S01]  /*1650*/  FFMA.RM R6, R13, R11.reuse, R10.reuse ;  /* 0x0000000b0d067223 */ /* 0x180fe2000000400a */
[----:B------:R-:W-:Y:S02]  /*1660*/  ISETP.NE.AND P2, PT, R9, RZ, PT ;  /* 0x000000ff0900720c */ /* 0x000fe40003f45270 */
[----:B------:R-:W-:Y:S01]  /*1670*/  LOP3.LUT R7, R3, 0x7fffff, RZ, 0xc0, !PT ;  /* 0x007fffff03077812 */ /* 0x000fe200078ec0ff */
[----:B------:R-:W-:Y:S01]  /*1680*/  FFMA.RP R3, R13, R11, R10 ;  /* 0x0000000b0d037223 */ /* 0x000fe2000000800a */
[----:B------:R-:W-:Y:S01]  /*1690*/  ISETP.NE.AND P1, PT, R9, RZ, PT ;  /* 0x000000ff0900720c */ /* 0x000fe20003f25270 */
[----:B------:R-:W-:Y:S01]  /*16a0*/  IMAD.MOV R9, RZ, RZ, -R9 ;  /* 0x000000ffff097224 */ /* 0x000fe200078e0a09 */
[----:B------:R-:W-:-:S02]  /*16b0*/  LOP3.LUT R7, R7, 0x800000, RZ, 0xfc, !PT ;  /* 0x0080000007077812 */ /* 0x000fc400078efcff */
[----:B------:R-:W-:Y:S02]  /*16c0*/  FSETP.NEU.FTZ.AND P0, PT, R3, R6, PT ;  /* 0x000000060300720b */ /* 0x000fe40003f1d000 */
[----:B------:R-:W-:Y:S02]  /*16d0*/  SHF.L.U32 R8, R7, R8, RZ ;  /* 0x0000000807087219 */ /* 0x000fe400000006ff */
[----:B------:R-:W-:Y:S02]  /*16e0*/  SEL R6, R9, RZ, P2 ;  /* 0x000000ff09067207 */ /* 0x000fe40001000000 */
[----:B------:R-:W-:Y:S02]  /*16f0*/  ISETP.NE.AND P1, PT, R8, RZ, P1 ;  /* 0x000000ff0800720c */ /* 0x000fe40000f25270 */
[----:B------:R-:W-:Y:S02]  /*1700*/  SHF.R.U32.HI R6, RZ, R6, R7 ;  /* 0x00000006ff067219 */ /* 0x000fe40000011607 */
[----:B------:R-:W-:-:S02]  /*1710*/  PLOP3.LUT P0, PT, P0, P1, PT, 0xf8, 0x8f ;  /* 0x00000000008f781c */ /* 0x000fc40000703f70 */
[----:B------:R-:W-:Y:S02]  /*1720*/  SHF.R.U32.HI R8, RZ, 0x1, R6 ;  /* 0x00000001ff087819 */ /* 0x000fe40000011606 */
[----:B------:R-:W-:-:S04]  /*1730*/  SEL R3, RZ, 0x1, !P0 ;  /* 0x00000001ff037807 */ /* 0x000fc80004000000 */
[----:B------:R-:W-:-:S04]  /*1740*/  LOP3.LUT R3, R3, 0x1, R8, 0xf8, !PT ;  /* 0x0000000103037812 */ /* 0x000fc800078ef808 */
[----:B------:R-:W-:-:S05]  /*1750*/  LOP3.LUT R3, R3, R6, RZ, 0xc0, !PT ;  /* 0x0000000603037212 */ /* 0x000fca00078ec0ff */
[----:B------:R-:W-:-:S05]  /*1760*/  IMAD.IADD R3, R8, 0x1, R3 ;  /* 0x0000000108037824 */ /* 0x000fca00078e0203 */
[----:B------:R-:W-:Y:S01]  /*1770*/  LOP3.LUT R0, R3, R0, RZ, 0xfc, !PT ;  /* 0x0000000003007212 */ /* 0x000fe200078efcff */
[----:B------:R-:W-:Y:S06]  /*1780*/  BRA `(.L_x_23) ;  /* 0x0000000000107947 */ /* 0x000fec0003800000 */
.L_x_22:
[----:B------:R-:W-:-:S04]  /*1790*/  LOP3.LUT R0, R0, 0x80000000, RZ, 0xc0, !PT ;  /* 0x8000000000007812 */ /* 0x000fc800078ec0ff */
[----:B------:R-:W-:Y:S01]  /*17a0*/  LOP3.LUT R0, R0, 0x7f800000, RZ, 0xfc, !PT ;  /* 0x7f80000000007812 */ /* 0x000fe200078efcff */
[----:B------:R-:W-:Y:S06]  /*17b0*/  BRA `(.L_x_23) ;  /* 0x0000000000047947 */ /* 0x000fec0003800000 */
.L_x_21:
[----:B------:R-:W-:-:S07]  /*17c0*/  IMAD R0, R6, 0x800000, R0 ;  /* 0x0080000006007824 */ /* 0x000fce00078e0200 */
.L_x_23:
[----:B------:R-:W-:Y:S05]  /*17d0*/  BSYNC.RECONVERGENT B2 ;  /* 0x0000000000027941 */ /* 0x000fea0003800200 */
.L_x_20:
[----:B------:R-:W-:Y:S05]  /*17e0*/  BRA `(.L_x_24) ;  /* 0x0000000000207947 */ /* 0x000fea0003800000 */
.L_x_19:
[----:B------:R-:W-:-:S04]  /*17f0*/  LOP3.LUT R0, R3, 0x80000000, R6, 0x48, !PT ;  /* 0x8000000003007812 */ /* 0x000fc800078e4806 */
[----:B------:R-:W-:Y:S01]  /*1800*/  LOP3.LUT R0, R0, 0x7f800000, RZ, 0xfc, !PT ;  /* 0x7f80000000007812 */ /* 0x000fe200078efcff */
[----:B------:R-:W-:Y:S06]  /*1810*/  BRA `(.L_x_24) ;  /* 0x0000000000147947 */ /* 0x000fec0003800000 */
.L_x_18:
[----:B------:R-:W-:Y:S01]  /*1820*/  LOP3.LUT R0, R3, 0x80000000, R6, 0x48, !PT ;  /* 0x8000000003007812 */ /* 0x000fe200078e4806 */
[----:B------:R-:W-:Y:S06]  /*1830*/  BRA `(.L_x_24) ;  /* 0x00000000000c7947 */ /* 0x000fec0003800000 */
.L_x_17:
[----:B------:R-:W0:Y:S01]  /*1840*/  MUFU.RSQ R0, -QNAN ;  /* 0xffc0000000007908 */ /* 0x000e220000001400 */
[----:B------:R-:W-:Y:S05]  /*1850*/  BRA `(.L_x_24) ;  /* 0x0000000000047947 */ /* 0x000fea0003800000 */
.L_x_16:
[----:B------:R-:W-:-:S07]  /*1860*/  FADD.FTZ R0, R0, R3 ;  /* 0x0000000300007221 */ /* 0x000fce0000010000 */
.L_x_24:
[----:B------:R-:W-:Y:S05]  /*1870*/  BSYNC.RECONVERGENT B1 ;  /* 0x0000000000017941 */ /* 0x000fea0003800200 */
.L_x_14:
[----:B------:R-:W-:-:S04]  /*1880*/  IMAD.MOV.U32 R3, RZ, RZ, 0x0 ;  /* 0x00000000ff037424 */ /* 0x000fc800078e00ff */
[----:B0-----:R-:W-:Y:S05]  /*1890*/  RET.REL.NODEC R2 `(_Z14softmax_kernelPKfPfi) ;  /* 0xffffffe402d87950 */ /* 0x001fea0003c3ffff */
.L_x_25:
[----:B------:R-:W-:-:S00]  /*18a0*/  BRA `(.L_x_25) ;  /* 0xfffffffc00fc7947 */ /* 0x000fc0000383ffff */
[----:B------:R-:W-:-:S00]  /*18b0*/  NOP ;  /* 0x0000000000007918 */ /* 0x000fc00000000000 */
        /* <DEDUP_REMOVED lines=12> */
.L_x_26:


//--------------------- .nv.shared.reserved.0     --------------------------
	.section	.nv.shared.reserved.0,"aw",@nobits
	.weak		__nv_reservedSMEM_offset_0_alias
	.size		__nv_reservedSMEM_offset_0_alias, 0, 64
	.other		__nv_reservedSMEM_offset_0_alias,@"STO_CUDA_RESERVED_SHARED STV_DEFAULT"
__nv_reservedSMEM_offset_0_alias:
	.zero		0
	.zero		64


//--------------------- .nv.constant0._Z14softmax_kernelPKfPfi --------------------------
	.section	.nv.constant0._Z14softmax_kernelPKfPfi,"a",@progbits
	.sectionflags	@""
	.align	4
.nv.constant0._Z14softmax_kernelPKfPfi:
	.zero		916


//--------------------- SYMBOLS --------------------------

	.type		.nv.reservedSmem.offset0,@object
	.size		.nv.reservedSmem.offset0,0x4
